//
// Generated by NVIDIA NVVM Compiler
//
// Compiler Build ID: CL-36424714
// Cuda compilation tools, release 13.0, V13.0.88
// Based on NVVM 20.0.0
//

.version 9.0
.target sm_100
.address_size 64

	// .globl	_Z9vectorAddPKiS0_Pim

.visible .entry _Z9vectorAddPKiS0_Pim(
	.param .u64 .ptr .align 1 _Z9vectorAddPKiS0_Pim_param_0,
	.param .u64 .ptr .align 1 _Z9vectorAddPKiS0_Pim_param_1,
	.param .u64 .ptr .align 1 _Z9vectorAddPKiS0_Pim_param_2,
	.param .u64 _Z9vectorAddPKiS0_Pim_param_3
)
{
	.reg .pred 	%p<2>;
	.reg .b32 	%r<8>;
	.reg .b64 	%rd<13>;

	ld.param.u64 	%rd2, [_Z9vectorAddPKiS0_Pim_param_0];
	ld.param.u64 	%rd3, [_Z9vectorAddPKiS0_Pim_param_1];
	ld.param.u64 	%rd4, [_Z9vectorAddPKiS0_Pim_param_2];
	ld.param.u64 	%rd5, [_Z9vectorAddPKiS0_Pim_param_3];
	mov.u32 	%r1, %ctaid.x;
	mov.u32 	%r2, %ntid.x;
	mov.u32 	%r3, %tid.x;
	mad.lo.s32 	%r4, %r1, %r2, %r3;
	cvt.u64.u32 	%rd1, %r4;
	setp.le.u64 	%p1, %rd5, %rd1;
	@%p1 bra 	$L__BB0_2;
	cvta.to.global.u64 	%rd6, %rd2;
	cvta.to.global.u64 	%rd7, %rd3;
	cvta.to.global.u64 	%rd8, %rd4;
	shl.b64 	%rd9, %rd1, 2;
	add.s64 	%rd10, %rd6, %rd9;
	ld.global.u32 	%r5, [%rd10];
	add.s64 	%rd11, %rd7, %rd9;
	ld.global.u32 	%r6, [%rd11];
	add.s32 	%r7, %r6, %r5;
	add.s64 	%rd12, %rd8, %rd9;
	st.global.u32 	[%rd12], %r7;
$L__BB0_2:
	ret;

}


// ===== COMPILED SASS (sm_100) =====

	.target	sm_100

	.elftype	@"ET_EXEC"


//--------------------- .note.nv.tkinfo           --------------------------
	.section	.note.nv.tkinfo,"",@"SHT_NOTE"
	.sectionflags	@"SHF_NOTE_NV_TKINFO"
	.tkinfo
        /*0018*/ 	.word	0x00000002
        /*0030*/ 	.string	""
        /*0030*/ 	.string	"ptxas"
        /*0030*/ 	.string	"Cuda compilation tools, release 13.0, V13.0.88"
        /*0030*/ 	.string	"Build cuda_13.0.r13.0/compiler.36424714_0"
        /*0030*/ 	.string	"-arch sm_100 -m 64 "



//--------------------- .note.nv.cuinfo           --------------------------
	.section	.note.nv.cuinfo,"",@"SHT_NOTE"
	.sectionflags	@"SHF_NOTE_NV_CUINFO"
        /*0018*/ 	.short	0x0002
        /*001a*/ 	.short	0x0064
        /*001c*/ 	.short	0x0082
	.zero		2


//--------------------- .nv.info                  --------------------------
	.section	.nv.info,"",@"SHT_CUDA_INFO"
	.align	4


	//----- nvinfo : EIATTR_REGCOUNT
	.align		4
        /*0000*/ 	.byte	0x04, 0x2f
        /*0002*/ 	.short	(.L_1 - .L_0)
	.align		4
.L_0:
        /*0004*/ 	.word	index@(_Z9vectorAddPKiS0_Pim)
        /*0008*/ 	.word	0x0000000c


	//----- nvinfo : EIATTR_FRAME_SIZE
	.align		4
.L_1:
        /*000c*/ 	.byte	0x04, 0x11
        /*000e*/ 	.short	(.L_3 - .L_2)
	.align		4
.L_2:
        /*0010*/ 	.word	index@(_Z9vectorAddPKiS0_Pim)
        /*0014*/ 	.word	0x00000000


	//----- nvinfo : EIATTR_MIN_STACK_SIZE
	.align		4
.L_3:
        /*0018*/ 	.byte	0x04, 0x12
        /*001a*/ 	.short	(.L_5 - .L_4)
	.align		4
.L_4:
        /*001c*/ 	.word	index@(_Z9vectorAddPKiS0_Pim)
        /*0020*/ 	.word	0x00000000
.L_5:


//--------------------- .nv.compat                --------------------------
	.section	.nv.compat,"",@"SHT_CUDA_COMPAT_INFO"
	.align	4
        /*0000*/ 	.byte	0x02, 0x09, 0x00, 0x00, 0x02, 0x02, 0x01, 0x00, 0x02, 0x05, 0x05, 0x00, 0x03, 0x07, 0x01, 0x01
        /*0010*/ 	.byte	0x02, 0x03, 0x00, 0x00, 0x02, 0x06, 0x01, 0x00, 0x04, 0x0b, 0x08, 0x00, 0x09, 0x00, 0x00, 0x00
        /*0020*/ 	.byte	0x00, 0x00, 0x00, 0x00


//--------------------- .nv.info._Z9vectorAddPKiS0_Pim --------------------------
	.section	.nv.info._Z9vectorAddPKiS0_Pim,"",@"SHT_CUDA_INFO"
	.sectionflags	@""
	.align	4


	//----- nvinfo : EIATTR_CUDA_API_VERSION
	.align		4
        /*0000*/ 	.byte	0x04, 0x37
        /*0002*/ 	.short	(.L_7 - .L_6)
.L_6:
        /*0004*/ 	.word	0x00000082


	//----- nvinfo : EIATTR_KPARAM_INFO
	.align		4
.L_7:
        /*0008*/ 	.byte	0x04, 0x17
        /*000a*/ 	.short	(.L_9 - .L_8)
.L_8:
        /*000c*/ 	.word	0x00000000
        /*0010*/ 	.short	0x0003
        /*0012*/ 	.short	0x0018
        /*0014*/ 	.byte	0x00, 0xf0, 0x21, 0x00


	//----- nvinfo : EIATTR_KPARAM_INFO
	.align		4
.L_9:
        /*0018*/ 	.byte	0x04, 0x17
        /*001a*/ 	.short	(.L_11 - .L_10)
.L_10:
        /*001c*/ 	.word	0x00000000
        /*0020*/ 	.short	0x0002
        /*0022*/ 	.short	0x0010
        /*0024*/ 	.byte	0x00, 0xf5, 0x21, 0x00


	//----- nvinfo : EIATTR_KPARAM_INFO
	.align		4
.L_11:
        /*0028*/ 	.byte	0x04, 0x17
        /*002a*/ 	.short	(.L_13 - .L_12)
.L_12:
        /*002c*/ 	.word	0x00000000
        /*0030*/ 	.short	0x0001
        /*0032*/ 	.short	0x0008
        /*0034*/ 	.byte	0x00, 0xf5, 0x21, 0x00


	//----- nvinfo : EIATTR_KPARAM_INFO
	.align		4
.L_13:
        /*0038*/ 	.byte	0x04, 0x17
        /*003a*/ 	.short	(.L_15 - .L_14)
.L_14:
        /*003c*/ 	.word	0x00000000
        /*0040*/ 	.short	0x0000
        /*0042*/ 	.short	0x0000
        /*0044*/ 	.byte	0x00, 0xf5, 0x21, 0x00


	//----- nvinfo : EIATTR_SPARSE_MMA_MASK
	.align		4
.L_15:
        /*0048*/ 	.byte	0x03, 0x50
        /*004a*/ 	.short	0x0000


	//----- nvinfo : EIATTR_MAXREG_COUNT
	.align		4
        /*004c*/ 	.byte	0x03, 0x1b
        /*004e*/ 	.short	0x00ff


	//----- nvinfo : EIATTR_MERCURY_ISA_VERSION
	.align		4
        /*0050*/ 	.byte	0x03, 0x5f
        /*0052*/ 	.short	0x0101


	//----- nvinfo : EIATTR_VRC_CTA_INIT_COUNT
	.align		4
        /*0054*/ 	.byte	0x02, 0x4a
	.zero		1
	.zero		1


	//----- nvinfo : EIATTR_EXIT_INSTR_OFFSETS
	.align		4
        /*0058*/ 	.byte	0x04, 0x1c
        /*005a*/ 	.short	(.L_17 - .L_16)


	//   ....[0]....
.L_16:
        /*005c*/ 	.word	0x00000080


	//   ....[1]....
        /*0060*/ 	.word	0x00000180


	//----- nvinfo : EIATTR_CBANK_PARAM_SIZE
	.align		4
.L_17:
        /*0064*/ 	.byte	0x03, 0x19
        /*0066*/ 	.short	0x0020


	//----- nvinfo : EIATTR_PARAM_CBANK
	.align		4
        /*0068*/ 	.byte	0x04, 0x0a
        /*006a*/ 	.short	(.L_19 - .L_18)
	.align		4
.L_18:
        /*006c*/ 	.word	index@(.nv.constant0._Z9vectorAddPKiS0_Pim)
        /*0070*/ 	.short	0x0380
        /*0072*/ 	.short	0x0020


	//----- nvinfo : EIATTR_SW_WAR
	.align		4
.L_19:
        /*0074*/ 	.byte	0x04, 0x36
        /*0076*/ 	.short	(.L_21 - .L_20)
.L_20:
        /*0078*/ 	.word	0x00000008
.L_21:


//--------------------- .nv.callgraph             --------------------------
	.section	.nv.callgraph,"",@"SHT_CUDA_CALLGRAPH"
	.align	4
	.sectionentsize	8
	.align		4
        /*0000*/ 	.word	0x00000000
	.align		4
        /*0004*/ 	.word	0xffffffff
	.align		4
        /*0008*/ 	.word	0x00000000
	.align		4
        /*000c*/ 	.word	0xfffffffe
	.align		4
        /*0010*/ 	.word	0x00000000
	.align		4
        /*0014*/ 	.word	0xfffffffd
	.align		4
        /*0018*/ 	.word	0x00000000
	.align		4
        /*001c*/ 	.word	0xfffffffc


//--------------------- .text._Z9vectorAddPKiS0_Pim --------------------------
	.section	.text._Z9vectorAddPKiS0_Pim,"ax",@progbits
	.align	128
        .global         _Z9vectorAddPKiS0_Pim
        .type           _Z9vectorAddPKiS0_Pim,@function
        .size           _Z9vectorAddPKiS0_Pim,(.L_x_1 - _Z9vectorAddPKiS0_Pim)
        .other          _Z9vectorAddPKiS0_Pim,@"STO_CUDA_ENTRY STV_DEFAULT"
_Z9vectorAddPKiS0_Pim:
.text._Z9vectorAddPKiS0_Pim:
[----:B------:R-:W-:Y:S01]  /*0000*/  LDC R1, c[0x0][0x37c] ;  /* 0x0000df00ff017b82 */ /* 0x000fe20000000800 */
[----:B------:R-:W0:Y:S07]  /*0010*/  S2R R3, SR_TID.X ;  /* 0x0000000000037919 */ /* 0x000e2e0000002100 */
[----:B------:R-:W0:Y:S01]  /*0020*/  S2UR UR4, SR_CTAID.X ;  /* 0x00000000000479c3 */ /* 0x000e220000002500 */
[----:B------:R-:W1:Y:S07]  /*0030*/  LDCU.64 UR6, c[0x0][0x398] ;  /* 0x00007300ff0677ac */ /* 0x000e6e0008000a00 */
[----:B------:R-:W0:Y:S02]  /*0040*/  LDC R0, c[0x0][0x360] ;  /* 0x0000d800ff007b82 */ /* 0x000e240000000800 */
[----:B0-----:R-:W-:-:S05]  /*0050*/  IMAD R0, R0, UR4, R3 ;  /* 0x0000000400007c24 */ /* 0x001fca000f8e0203 */
[----:B-1----:R-:W-:-:S04]  /*0060*/  ISETP.GE.U32.AND P0, PT, R0, UR6, PT ;  /* 0x0000000600007c0c */ /* 0x002fc8000bf06070 */
[----:B------:R-:W-:-:S13]  /*0070*/  ISETP.GE.U32.AND.EX P0, PT, RZ, UR7, PT, P0 ;  /* 0x00000007ff007c0c */ /* 0x000fda000bf06100 */
[----:B------:R-:W-:Y:S05]  /*0080*/  @P0 EXIT ;  /* 0x000000000000094d */ /* 0x000fea0003800000 */
[----:B------:R-:W0:Y:S01]  /*0090*/  LDCU.128 UR8, c[0x0][0x380] ;  /* 0x00007000ff0877ac */ /* 0x000e220008000c00 */
[----:B------:R-:W-:Y:S01]  /*00a0*/  IMAD.SHL.U32 R6, R0, 0x4, RZ ;  /* 0x0000000400067824 */ /* 0x000fe200078e00ff */
[----:B------:R-:W-:Y:S01]  /*00b0*/  SHF.R.U32.HI R0, RZ, 0x1e, R0 ;  /* 0x0000001eff007819 */ /* 0x000fe20000011600 */
[----:B------:R-:W1:Y:S01]  /*00c0*/  LDCU.64 UR4, c[0x0][0x358] ;  /* 0x00006b00ff0477ac */ /* 0x000e620008000a00 */
[----:B------:R-:W2:Y:S02]  /*00d0*/  LDCU.64 UR6, c[0x0][0x390] ;  /* 0x00007200ff0677ac */ /* 0x000ea40008000a00 */
[C---:B0-----:R-:W-:Y:S02]  /*00e0*/  IADD3 R4, P1, PT, R6.reuse, UR10, RZ ;  /* 0x0000000a06047c10 */ /* 0x041fe4000ff3e0ff */
[----:B------:R-:W-:Y:S02]  /*00f0*/  IADD3 R2, P0, PT, R6, UR8, RZ ;  /* 0x0000000806027c10 */ /* 0x000fe4000ff1e0ff */
[----:B------:R-:W-:-:S02]  /*0100*/  IADD3.X R5, PT, PT, R0, UR11, RZ, P1, !PT ;  /* 0x0000000b00057c10 */ /* 0x000fc40008ffe4ff */
[----:B------:R-:W-:-:S04]  /*0110*/  IADD3.X R3, PT, PT, R0, UR9, RZ, P0, !PT ;  /* 0x0000000900037c10 */ /* 0x000fc800087fe4ff */
[----:B-1----:R-:W3:Y:S04]  /*0120*/  LDG.E R5, desc[UR4][R4.64] ;  /* 0x0000000404057981 */ /* 0x002ee8000c1e1900 */
[----:B------:R-:W3:Y:S01]  /*0130*/  LDG.E R2, desc[UR4][R2.64] ;  /* 0x0000000402027981 */ /* 0x000ee2000c1e1900 */
[----:B--2---:R-:W-:-:S04]  /*0140*/  IADD3 R6, P0, PT, R6, UR6, RZ ;  /* 0x0000000606067c10 */ /* 0x004fc8000ff1e0ff */
[----:B------:R-:W-:Y:S01]  /*0150*/  IADD3.X R7, PT, PT, R0, UR7, RZ, P0, !PT ;  /* 0x0000000700077c10 */ /* 0x000fe200087fe4ff */
[----:B---3--:R-:W-:-:S05]  /*0160*/  IMAD.IADD R9, R2, 0x1, R5 ;  /* 0x0000000102097824 */ /* 0x008fca00078e0205 */
[----:B------:R-:W-:Y:S01]  /*0170*/  STG.E desc[UR4][R6.64], R9 ;  /* 0x0000000906007986 */ /* 0x000fe2000c101904 */
[----:B------:R-:W-:Y:S05]  /*0180*/  EXIT ;  /* 0x000000000000794d */ /* 0x000fea0003800000 */
.L_x_0:
[----:B------:R-:W-:-:S00]  /*0190*/  BRA `(.L_x_0) ;  /* 0xfffffffc00fc7947 */ /* 0x000fc0000383ffff */
[----:B------:R-:W-:-:S00]  /*01a0*/  NOP ;  /* 0x0000000000007918 */ /* 0x000fc00000000000 */
        /* <DEDUP_REMOVED lines=13> */
.L_x_1:


//--------------------- .nv.shared.reserved.0     --------------------------
	.section	.nv.shared.reserved.0,"aw",@nobits
	.weak		__nv_reservedSMEM_offset_0_alias
	.size		__nv_reservedSMEM_offset_0_alias, 0, 64
	.other		__nv_reservedSMEM_offset_0_alias,@"STO_CUDA_RESERVED_SHARED STV_DEFAULT"
__nv_reservedSMEM_offset_0_alias:
	.zero		0
	.zero		64


//--------------------- .nv.constant0._Z9vectorAddPKiS0_Pim --------------------------
	.section	.nv.constant0._Z9vectorAddPKiS0_Pim,"a",@progbits
	.sectionflags	@""
	.align	4
.nv.constant0._Z9vectorAddPKiS0_Pim:
	.zero		928


//--------------------- SYMBOLS --------------------------

	.type		.nv.reservedSmem.offset0,@object
	.size		.nv.reservedSmem.offset0,0x4
